//
// Generated by NVIDIA NVVM Compiler
//
// Compiler Build ID: CL-36424714
// Cuda compilation tools, release 13.0, V13.0.88
// Based on NVVM 20.0.0
//

.version 9.0
.target sm_100
.address_size 64

	// .globl	_Z13softmaxKernelPfiS_
// _ZZ13softmaxKernelPfiS_E4tile has been demoted

.visible .entry _Z13softmaxKernelPfiS_(
	.param .u64 .ptr .align 1 _Z13softmaxKernelPfiS__param_0,
	.param .u32 _Z13softmaxKernelPfiS__param_1,
	.param .u64 .ptr .align 1 _Z13softmaxKernelPfiS__param_2
)
{
	.reg .pred 	%p<38>;
	.reg .b32 	%r<95>;
	.reg .b32 	%f<142>;
	.reg .b64 	%rd<9>;
	// demoted variable
	.shared .align 4 .b8 _ZZ13softmaxKernelPfiS_E4tile[128];
	ld.param.u64 	%rd1, [_Z13softmaxKernelPfiS__param_0];
	ld.param.u32 	%r27, [_Z13softmaxKernelPfiS__param_1];
	ld.param.u64 	%rd2, [_Z13softmaxKernelPfiS__param_2];
	mov.u32 	%r28, %ctaid.x;
	mov.u32 	%r1, %tid.x;
	mov.u32 	%r29, %ntid.x;
	mad.lo.s32 	%r2, %r29, %r28, %r1;
	add.s32 	%r3, %r29, 31;
	shr.u32 	%r4, %r3, 5;
	setp.ge.s32 	%p2, %r2, %r27;
	@%p2 bra 	$L__BB0_30;
	shr.u32 	%r30, %r1, 5;
	and.b32  	%r32, %r1, 31;
	cvta.to.global.u64 	%rd3, %rd1;
	mul.wide.s32 	%rd4, %r2, 4;
	add.s64 	%rd5, %rd3, %rd4;
	ld.global.f32 	%f1, [%rd5];
	mov.b32 	%r33, %f1;
	shfl.sync.down.b32	%r34|%p3, %r33, 16, 31, -1;
	mov.b32 	%f29, %r34;
	max.f32 	%f30, %f1, %f29;
	mov.b32 	%r35, %f30;
	shfl.sync.down.b32	%r36|%p4, %r35, 8, 31, -1;
	mov.b32 	%f31, %r36;
	max.f32 	%f32, %f30, %f31;
	mov.b32 	%r37, %f32;
	shfl.sync.down.b32	%r38|%p5, %r37, 4, 31, -1;
	mov.b32 	%f33, %r38;
	max.f32 	%f34, %f32, %f33;
	mov.b32 	%r39, %f34;
	shfl.sync.down.b32	%r40|%p6, %r39, 2, 31, -1;
	mov.b32 	%f35, %r40;
	max.f32 	%f36, %f34, %f35;
	mov.b32 	%r41, %f36;
	shfl.sync.down.b32	%r42|%p7, %r41, 1, 31, -1;
	mov.b32 	%f37, %r42;
	max.f32 	%f38, %f36, %f37;
	mov.b32 	%r43, %f38;
	shfl.sync.idx.b32	%r5|%p8, %r43, 0, 31, -1;
	setp.eq.s32 	%p9, %r32, 0;
	setp.lt.u32 	%p10, %r30, %r4;
	and.pred  	%p1, %p9, %p10;
	shl.b32 	%r45, %r30, 2;
	mov.u32 	%r46, _ZZ13softmaxKernelPfiS_E4tile;
	add.s32 	%r6, %r46, %r45;
	not.pred 	%p11, %p1;
	@%p11 bra 	$L__BB0_3;
	st.shared.u32 	[%r6], %r5;
$L__BB0_3:
	bar.sync 	0;
	setp.ge.u32 	%p12, %r1, %r4;
	mov.f32 	%f128, 0f00000000;
	@%p12 bra 	$L__BB0_5;
	shl.b32 	%r47, %r1, 2;
	add.s32 	%r49, %r46, %r47;
	ld.shared.f32 	%f128, [%r49];
$L__BB0_5:
	setp.ge.u32 	%p13, %r1, %r4;
	@%p13 bra 	$L__BB0_7;
	mov.b32 	%r50, %f128;
	shfl.sync.down.b32	%r51|%p14, %r50, 16, 31, -1;
	mov.b32 	%f40, %r51;
	max.f32 	%f128, %f128, %f40;
$L__BB0_7:
	setp.ge.u32 	%p15, %r1, %r4;
	@%p15 bra 	$L__BB0_9;
	mov.b32 	%r52, %f128;
	shfl.sync.down.b32	%r53|%p16, %r52, 8, 31, -1;
	mov.b32 	%f41, %r53;
	max.f32 	%f128, %f128, %f41;
$L__BB0_9:
	setp.ge.u32 	%p17, %r1, %r4;
	@%p17 bra 	$L__BB0_11;
	mov.b32 	%r54, %f128;
	shfl.sync.down.b32	%r55|%p18, %r54, 4, 31, -1;
	mov.b32 	%f42, %r55;
	max.f32 	%f128, %f128, %f42;
$L__BB0_11:
	setp.ge.u32 	%p19, %r1, %r4;
	@%p19 bra 	$L__BB0_13;
	mov.b32 	%r56, %f128;
	shfl.sync.down.b32	%r57|%p20, %r56, 2, 31, -1;
	mov.b32 	%f43, %r57;
	max.f32 	%f128, %f128, %f43;
$L__BB0_13:
	setp.ge.u32 	%p21, %r1, %r4;
	@%p21 bra 	$L__BB0_15;
	mov.b32 	%r58, %f128;
	shfl.sync.down.b32	%r59|%p22, %r58, 1, 31, -1;
	mov.b32 	%f44, %r59;
	max.f32 	%f128, %f128, %f44;
$L__BB0_15:
	mov.b32 	%r60, %f128;
	shfl.sync.idx.b32	%r61|%p23, %r60, 0, 31, -1;
	mov.b32 	%f45, %r61;
	sub.f32 	%f46, %f1, %f45;
	fma.rn.f32 	%f47, %f46, 0f3BBB989D, 0f3F000000;
	cvt.sat.f32.f32 	%f48, %f47;
	mov.f32 	%f49, 0f4B400001;
	mov.f32 	%f50, 0f437C0000;
	fma.rm.f32 	%f51, %f48, %f50, %f49;
	add.f32 	%f52, %f51, 0fCB40007F;
	neg.f32 	%f53, %f52;
	fma.rn.f32 	%f54, %f46, 0f3FB8AA3B, %f53;
	fma.rn.f32 	%f55, %f46, 0f32A57060, %f54;
	mov.b32 	%r62, %f51;
	shl.b32 	%r63, %r62, 23;
	mov.b32 	%f56, %r63;
	ex2.approx.ftz.f32 	%f57, %f55;
	mul.f32 	%f14, %f57, %f56;
	mov.b32 	%r64, %f14;
	shfl.sync.down.b32	%r65|%p24, %r64, 16, 31, -1;
	mov.b32 	%f58, %r65;
	add.f32 	%f59, %f14, %f58;
	mov.b32 	%r66, %f59;
	shfl.sync.down.b32	%r67|%p25, %r66, 8, 31, -1;
	mov.b32 	%f60, %r67;
	add.f32 	%f61, %f59, %f60;
	mov.b32 	%r68, %f61;
	shfl.sync.down.b32	%r69|%p26, %r68, 4, 31, -1;
	mov.b32 	%f62, %r69;
	add.f32 	%f63, %f61, %f62;
	mov.b32 	%r70, %f63;
	shfl.sync.down.b32	%r71|%p27, %r70, 2, 31, -1;
	mov.b32 	%f64, %r71;
	add.f32 	%f65, %f63, %f64;
	mov.b32 	%r72, %f65;
	shfl.sync.down.b32	%r73|%p28, %r72, 1, 31, -1;
	mov.b32 	%f66, %r73;
	add.f32 	%f15, %f65, %f66;
	@%p11 bra 	$L__BB0_17;
	st.shared.f32 	[%r6], %f15;
$L__BB0_17:
	bar.sync 	0;
	add.s32 	%r75, %r4, -1;
	and.b32  	%r7, %r4, 15;
	setp.lt.u32 	%p30, %r75, 15;
	mov.f32 	%f141, 0f00000000;
	mov.b32 	%r91, 0;
	@%p30 bra 	$L__BB0_20;
	and.b32  	%r91, %r4, 112;
	mov.u32 	%r77, _ZZ13softmaxKernelPfiS_E4tile;
	add.s32 	%r88, %r77, 32;
	and.b32  	%r79, %r4, 134217712;
	neg.s32 	%r89, %r79;
	mov.f32 	%f141, 0f00000000;
$L__BB0_19:
	.pragma "nounroll";
	ld.shared.f32 	%f70, [%r88+-32];
	add.f32 	%f71, %f141, %f70;
	ld.shared.f32 	%f72, [%r88+-28];
	add.f32 	%f73, %f71, %f72;
	ld.shared.f32 	%f74, [%r88+-24];
	add.f32 	%f75, %f73, %f74;
	ld.shared.f32 	%f76, [%r88+-20];
	add.f32 	%f77, %f75, %f76;
	ld.shared.f32 	%f78, [%r88+-16];
	add.f32 	%f79, %f77, %f78;
	ld.shared.f32 	%f80, [%r88+-12];
	add.f32 	%f81, %f79, %f80;
	ld.shared.f32 	%f82, [%r88+-8];
	add.f32 	%f83, %f81, %f82;
	ld.shared.f32 	%f84, [%r88+-4];
	add.f32 	%f85, %f83, %f84;
	ld.shared.f32 	%f86, [%r88];
	add.f32 	%f87, %f85, %f86;
	ld.shared.f32 	%f88, [%r88+4];
	add.f32 	%f89, %f87, %f88;
	ld.shared.f32 	%f90, [%r88+8];
	add.f32 	%f91, %f89, %f90;
	ld.shared.f32 	%f92, [%r88+12];
	add.f32 	%f93, %f91, %f92;
	ld.shared.f32 	%f94, [%r88+16];
	add.f32 	%f95, %f93, %f94;
	ld.shared.f32 	%f96, [%r88+20];
	add.f32 	%f97, %f95, %f96;
	ld.shared.f32 	%f98, [%r88+24];
	add.f32 	%f99, %f97, %f98;
	ld.shared.f32 	%f100, [%r88+28];
	add.f32 	%f141, %f99, %f100;
	add.s32 	%r89, %r89, 16;
	add.s32 	%r88, %r88, 64;
	setp.ne.s32 	%p31, %r89, 0;
	@%p31 bra 	$L__BB0_19;
$L__BB0_20:
	setp.eq.s32 	%p32, %r7, 0;
	@%p32 bra 	$L__BB0_29;
	and.b32  	%r15, %r4, 7;
	setp.lt.u32 	%p33, %r7, 8;
	@%p33 bra 	$L__BB0_23;
	shl.b32 	%r80, %r91, 2;
	mov.u32 	%r81, _ZZ13softmaxKernelPfiS_E4tile;
	add.s32 	%r82, %r81, %r80;
	ld.shared.f32 	%f102, [%r82];
	add.f32 	%f103, %f141, %f102;
	ld.shared.f32 	%f104, [%r82+4];
	add.f32 	%f105, %f103, %f104;
	ld.shared.f32 	%f106, [%r82+8];
	add.f32 	%f107, %f105, %f106;
	ld.shared.f32 	%f108, [%r82+12];
	add.f32 	%f109, %f107, %f108;
	ld.shared.f32 	%f110, [%r82+16];
	add.f32 	%f111, %f109, %f110;
	ld.shared.f32 	%f112, [%r82+20];
	add.f32 	%f113, %f111, %f112;
	ld.shared.f32 	%f114, [%r82+24];
	add.f32 	%f115, %f113, %f114;
	ld.shared.f32 	%f116, [%r82+28];
	add.f32 	%f141, %f115, %f116;
	add.s32 	%r91, %r91, 8;
$L__BB0_23:
	setp.eq.s32 	%p34, %r15, 0;
	@%p34 bra 	$L__BB0_29;
	and.b32  	%r18, %r4, 3;
	setp.lt.u32 	%p35, %r15, 4;
	@%p35 bra 	$L__BB0_26;
	shl.b32 	%r83, %r91, 2;
	mov.u32 	%r84, _ZZ13softmaxKernelPfiS_E4tile;
	add.s32 	%r85, %r84, %r83;
	ld.shared.f32 	%f118, [%r85];
	add.f32 	%f119, %f141, %f118;
	ld.shared.f32 	%f120, [%r85+4];
	add.f32 	%f121, %f119, %f120;
	ld.shared.f32 	%f122, [%r85+8];
	add.f32 	%f123, %f121, %f122;
	ld.shared.f32 	%f124, [%r85+12];
	add.f32 	%f141, %f123, %f124;
	add.s32 	%r91, %r91, 4;
$L__BB0_26:
	setp.eq.s32 	%p36, %r18, 0;
	@%p36 bra 	$L__BB0_29;
	shl.b32 	%r86, %r91, 2;
	mov.u32 	%r87, _ZZ13softmaxKernelPfiS_E4tile;
	add.s32 	%r94, %r87, %r86;
	neg.s32 	%r93, %r18;
$L__BB0_28:
	.pragma "nounroll";
	ld.shared.f32 	%f125, [%r94];
	add.f32 	%f141, %f141, %f125;
	add.s32 	%r94, %r94, 4;
	add.s32 	%r93, %r93, 1;
	setp.ne.s32 	%p37, %r93, 0;
	@%p37 bra 	$L__BB0_28;
$L__BB0_29:
	div.rn.f32 	%f126, %f14, %f141;
	cvta.to.global.u64 	%rd6, %rd2;
	mul.wide.s32 	%rd7, %r2, 4;
	add.s64 	%rd8, %rd6, %rd7;
	st.global.f32 	[%rd8], %f126;
$L__BB0_30:
	ret;

}


// ===== COMPILED SASS (sm_100) =====

	.target	sm_100

	.elftype	@"ET_EXEC"


//--------------------- .note.nv.tkinfo           --------------------------
	.section	.note.nv.tkinfo,"",@"SHT_NOTE"
	.sectionflags	@"SHF_NOTE_NV_TKINFO"
	.tkinfo
        /*0018*/ 	.word	0x00000002
        /*0030*/ 	.string	""
        /*0030*/ 	.string	"ptxas"
        /*0030*/ 	.string	"Cuda compilation tools, release 13.0, V13.0.88"
        /*0030*/ 	.string	"Build cuda_13.0.r13.0/compiler.36424714_0"
        /*0030*/ 	.string	"-arch sm_100 -m 64 "



//--------------------- .note.nv.cuinfo           --------------------------
	.section	.note.nv.cuinfo,"",@"SHT_NOTE"
	.sectionflags	@"SHF_NOTE_NV_CUINFO"
        /*0018*/ 	.short	0x0002
        /*001a*/ 	.short	0x0064
        /*001c*/ 	.short	0x0082
	.zero		2


//--------------------- .nv.info                  --------------------------
	.section	.nv.info,"",@"SHT_CUDA_INFO"
	.align	4


	//----- nvinfo : EIATTR_REGCOUNT
	.align		4
        /*0000*/ 	.byte	0x04, 0x2f
        /*0002*/ 	.short	(.L_1 - .L_0)
	.align		4
.L_0:
        /*0004*/ 	.word	index@(_Z13softmaxKernelPfiS_)
        /*0008*/ 	.word	0x00000019


	//----- nvinfo : EIATTR_FRAME_SIZE
	.align		4
.L_1:
        /*000c*/ 	.byte	0x04, 0x11
        /*000e*/ 	.short	(.L_3 - .L_2)
	.align		4
.L_2:
        /*0010*/ 	.word	index@($__internal_0_$__cuda_sm3x_div_rn_noftz_f32_slowpath)
        /*0014*/ 	.word	0x00000000


	//----- nvinfo : EIATTR_FRAME_SIZE
	.align		4
.L_3:
        /*0018*/ 	.byte	0x04, 0x11
        /*001a*/ 	.short	(.L_5 - .L_4)
	.align		4
.L_4:
        /*001c*/ 	.word	index@(_Z13softmaxKernelPfiS_)
        /*0020*/ 	.word	0x00000000


	//----- nvinfo : EIATTR_MIN_STACK_SIZE
	.align		4
.L_5:
        /*0024*/ 	.byte	0x04, 0x12
        /*0026*/ 	.short	(.L_7 - .L_6)
	.align		4
.L_6:
        /*0028*/ 	.word	index@(_Z13softmaxKernelPfiS_)
        /*002c*/ 	.word	0x00000000
.L_7:


//--------------------- .nv.compat                --------------------------
	.section	.nv.compat,"",@"SHT_CUDA_COMPAT_INFO"
	.align	4
        /*0000*/ 	.byte	0x02, 0x09, 0x00, 0x00, 0x02, 0x02, 0x01, 0x00, 0x02, 0x05, 0x05, 0x00, 0x03, 0x07, 0x01, 0x01
        /*0010*/ 	.byte	0x02, 0x03, 0x00, 0x00, 0x02, 0x06, 0x01, 0x00, 0x04, 0x0b, 0x08, 0x00, 0x01, 0x00, 0x00, 0x00
        /*0020*/ 	.byte	0x00, 0x00, 0x00, 0x00


//--------------------- .nv.info._Z13softmaxKernelPfiS_ --------------------------
	.section	.nv.info._Z13softmaxKernelPfiS_,"",@"SHT_CUDA_INFO"
	.sectionflags	@""
	.align	4


	//----- nvinfo : EIATTR_CUDA_API_VERSION
	.align		4
        /*0000*/ 	.byte	0x04, 0x37
        /*0002*/ 	.short	(.L_9 - .L_8)
.L_8:
        /*0004*/ 	.word	0x00000082


	//----- nvinfo : EIATTR_KPARAM_INFO
	.align		4
.L_9:
        /*0008*/ 	.byte	0x04, 0x17
        /*000a*/ 	.short	(.L_11 - .L_10)
.L_10:
        /*000c*/ 	.word	0x00000000
        /*0010*/ 	.short	0x0002
        /*0012*/ 	.short	0x0010
        /*0014*/ 	.byte	0x00, 0xf5, 0x21, 0x00


	//----- nvinfo : EIATTR_KPARAM_INFO
	.align		4
.L_11:
        /*0018*/ 	.byte	0x04, 0x17
        /*001a*/ 	.short	(.L_13 - .L_12)
.L_12:
        /*001c*/ 	.word	0x00000000
        /*0020*/ 	.short	0x0001
        /*0022*/ 	.short	0x0008
        /*0024*/ 	.byte	0x00, 0xf0, 0x11, 0x00


	//----- nvinfo : EIATTR_KPARAM_INFO
	.align		4
.L_13:
        /*0028*/ 	.byte	0x04, 0x17
        /*002a*/ 	.short	(.L_15 - .L_14)
.L_14:
        /*002c*/ 	.word	0x00000000
        /*0030*/ 	.short	0x0000
        /*0032*/ 	.short	0x0000
        /*0034*/ 	.byte	0x00, 0xf5, 0x21, 0x00


	//----- nvinfo : EIATTR_SPARSE_MMA_MASK
	.align		4
.L_15:
        /*0038*/ 	.byte	0x03, 0x50
        /*003a*/ 	.short	0x0000


	//----- nvinfo : EIATTR_MAXREG_COUNT
	.align		4
        /*003c*/ 	.byte	0x03, 0x1b
        /*003e*/ 	.short	0x00ff


	//----- nvinfo : EIATTR_NUM_BARRIERS
	.align		4
        /*0040*/ 	.byte	0x02, 0x4c
        /*0042*/ 	.byte	0x01
	.zero		1


	//----- nvinfo : EIATTR_MERCURY_ISA_VERSION
	.align		4
        /*0044*/ 	.byte	0x03, 0x5f
        /*0046*/ 	.short	0x0101


	//----- nvinfo : EIATTR_COOP_GROUP_MASK_REGIDS
	.align		4
        /*0048*/ 	.byte	0x04, 0x29
        /*004a*/ 	.short	(.L_17 - .L_16)


	//   ....[0]....
.L_16:
        /*004c*/ 	.word	0xffffffff


	//   ....[1]....
        /*0050*/ 	.word	0xffffffff


	//   ....[2]....
        /*0054*/ 	.word	0xffffffff


	//   ....[3]....
        /*0058*/ 	.word	0xffffffff


	//   ....[4]....
        /*005c*/ 	.word	0xffffffff


	//   ....[5]....
        /*0060*/ 	.word	0xffffffff


	//   ....[6]....
        /*0064*/ 	.word	0xffffffff


	//   ....[7]....
        /*0068*/ 	.word	0xffffffff


	//   ....[8]....
        /*006c*/ 	.word	0xffffffff


	//   ....[9]....
        /*0070*/ 	.word	0xffffffff


	//   ....[10]....
        /*0074*/ 	.word	0xffffffff


	//   ....[11]....
        /*0078*/ 	.word	0xffffffff


	//   ....[12]....
        /*007c*/ 	.word	0xffffffff


	//   ....[13]....
        /*0080*/ 	.word	0xffffffff


	//   ....[14]....
        /*0084*/ 	.word	0xffffffff


	//   ....[15]....
        /*0088*/ 	.word	0xffffffff


	//   ....[16]....
        /*008c*/ 	.word	0xffffffff


	//   ....[17]....
        /*0090*/ 	.word	0x05000007


	//   ....[18]....
        /*0094*/ 	.word	0x05000007


	//   ....[19]....
        /*0098*/ 	.word	0x05000007


	//   ....[20]....
        /*009c*/ 	.word	0x05000007


	//   ....[21]....
        /*00a0*/ 	.word	0x05000007


	//----- nvinfo : EIATTR_COOP_GROUP_INSTR_OFFSETS
	.align		4
.L_17:
        /*00a4*/ 	.byte	0x04, 0x28
        /*00a6*/ 	.short	(.L_19 - .L_18)


	//   ....[0]....
.L_18:
        /*00a8*/ 	.word	0x00000120


	//   ....[1]....
        /*00ac*/ 	.word	0x00000140


	//   ....[2]....
        /*00b0*/ 	.word	0x00000170


	//   ....[3]....
        /*00b4*/ 	.word	0x00000190


	//   ....[4]....
        /*00b8*/ 	.word	0x000001c0


	//   ....[5]....
        /*00bc*/ 	.word	0x00000220


	//   ....[6]....
        /*00c0*/ 	.word	0x000002a0


	//   ....[7]....
        /*00c4*/ 	.word	0x00000300


	//   ....[8]....
        /*00c8*/ 	.word	0x00000350


	//   ....[9]....
        /*00cc*/ 	.word	0x000003a0


	//   ....[10]....
        /*00d0*/ 	.word	0x000003f0


	//   ....[11]....
        /*00d4*/ 	.word	0x00000420


	//   ....[12]....
        /*00d8*/ 	.word	0x00000530


	//   ....[13]....
        /*00dc*/ 	.word	0x00000550


	//   ....[14]....
        /*00e0*/ 	.word	0x00000570


	//   ....[15]....
        /*00e4*/ 	.word	0x00000590


	//   ....[16]....
        /*00e8*/ 	.word	0x000005b0


	//   ....[17]....
        /*00ec*/ 	.word	0x00000bb0


	//   ....[18]....
        /*00f0*/ 	.word	0x00000c40


	//   ....[19]....
        /*00f4*/ 	.word	0x00000ce0


	//   ....[20]....
        /*00f8*/ 	.word	0x00000d80


	//   ....[21]....
        /*00fc*/ 	.word	0x00000e20


	//----- nvinfo : EIATTR_VRC_CTA_INIT_COUNT
	.align		4
.L_19:
        /*0100*/ 	.byte	0x02, 0x4a
	.zero		1
	.zero		1


	//----- nvinfo : EIATTR_EXIT_INSTR_OFFSETS
	.align		4
        /*0104*/ 	.byte	0x04, 0x1c
        /*0106*/ 	.short	(.L_21 - .L_20)


	//   ....[0]....
.L_20:
        /*0108*/ 	.word	0x00000070


	//   ....[1]....
        /*010c*/ 	.word	0x00000b50


	//----- nvinfo : EIATTR_CRS_STACK_SIZE
	.align		4
.L_21:
        /*0110*/ 	.byte	0x04, 0x1e
        /*0112*/ 	.short	(.L_23 - .L_22)
.L_22:
        /*0114*/ 	.word	0x00000000


	//----- nvinfo : EIATTR_CBANK_PARAM_SIZE
	.align		4
.L_23:
        /*0118*/ 	.byte	0x03, 0x19
        /*011a*/ 	.short	0x0018


	//----- nvinfo : EIATTR_PARAM_CBANK
	.align		4
        /*011c*/ 	.byte	0x04, 0x0a
        /*011e*/ 	.short	(.L_25 - .L_24)
	.align		4
.L_24:
        /*0120*/ 	.word	index@(.nv.constant0._Z13softmaxKernelPfiS_)
        /*0124*/ 	.short	0x0380
        /*0126*/ 	.short	0x0018


	//----- nvinfo : EIATTR_SW_WAR
	.align		4
.L_25:
        /*0128*/ 	.byte	0x04, 0x36
        /*012a*/ 	.short	(.L_27 - .L_26)
.L_26:
        /*012c*/ 	.word	0x00000008
.L_27:


//--------------------- .nv.callgraph             --------------------------
	.section	.nv.callgraph,"",@"SHT_CUDA_CALLGRAPH"
	.align	4
	.sectionentsize	8
	.align		4
        /*0000*/ 	.word	0x00000000
	.align		4
        /*0004*/ 	.word	0xffffffff
	.align		4
        /*0008*/ 	.word	0x00000000
	.align		4
        /*000c*/ 	.word	0xfffffffe
	.align		4
        /*0010*/ 	.word	0x00000000
	.align		4
        /*0014*/ 	.word	0xfffffffd
	.align		4
        /*0018*/ 	.word	0x00000000
	.align		4
        /*001c*/ 	.word	0xfffffffc


//--------------------- .text._Z13softmaxKernelPfiS_ --------------------------
	.section	.text._Z13softmaxKernelPfiS_,"ax",@progbits
	.align	128
        .global         _Z13softmaxKernelPfiS_
        .type           _Z13softmaxKernelPfiS_,@function
        .size           _Z13softmaxKernelPfiS_,(.L_x_44 - _Z13softmaxKernelPfiS_)
        .other          _Z13softmaxKernelPfiS_,@"STO_CUDA_ENTRY STV_DEFAULT"
_Z13softmaxKernelPfiS_:
.text._Z13softmaxKernelPfiS_:
[----:B------:R-:W-:Y:S01]  /*0000*/  LDC R1, c[0x0][0x37c] ;  /* 0x0000df00ff017b82 */ /* 0x000fe20000000800 */
[----:B------:R-:W0:Y:S07]  /*0010*/  S2R R12, SR_TID.X ;  /* 0x00000000000c7919 */ /* 0x000e2e0000002100 */
[----:B------:R-:W0:Y:S01]  /*0020*/  S2UR UR4, SR_CTAID.X ;  /* 0x00000000000479c3 */ /* 0x000e220000002500 */
[----:B------:R-:W1:Y:S07]  /*0030*/  LDCU UR5, c[0x0][0x388] ;  /* 0x00007100ff0577ac */ /* 0x000e6e0008000800 */
[----:B------:R-:W0:Y:S02]  /*0040*/  LDC R11, c[0x0][0x360] ;  /* 0x0000d800ff0b7b82 */ /* 0x000e240000000800 */
[----:B0-----:R-:W-:-:S05]  /*0050*/  IMAD R2, R11, UR4, R12 ;  /* 0x000000040b027c24 */ /* 0x001fca000f8e020c */
[----:B-1----:R-:W-:-:S13]  /*0060*/  ISETP.GE.AND P0, PT, R2, UR5, PT ;  /* 0x0000000502007c0c */ /* 0x002fda000bf06270 */
[----:B------:R-:W-:Y:S05]  /*0070*/  @P0 EXIT ;  /* 0x000000000000094d */ /* 0x000fea0003800000 */
[----:B------:R-:W0:Y:S01]  /*0080*/  LDC.64 R4, c[0x0][0x380] ;  /* 0x0000e000ff047b82 */ /* 0x000e220000000a00 */
[----:B------:R-:W1:Y:S01]  /*0090*/  LDCU.64 UR6, c[0x0][0x358] ;  /* 0x00006b00ff0677ac */ /* 0x000e620008000a00 */
[----:B0-----:R-:W-:-:S05]  /*00a0*/  IMAD.WIDE R4, R2, 0x4, R4 ;  /* 0x0000000402047825 */ /* 0x001fca00078e0204 */
[----:B-1----:R0:W2:Y:S01]  /*00b0*/  LDG.E R0, desc[UR6][R4.64] ;  /* 0x0000000604007981 */ /* 0x0020a2000c1e1900 */
[----:B------:R-:W1:Y:S01]  /*00c0*/  S2UR UR5, SR_CgaCtaId ;  /* 0x00000000000579c3 */ /* 0x000e620000008800 */
[----:B------:R-:W-:Y:S01]  /*00d0*/  LOP3.LUT P0, RZ, R12, 0x1f, RZ, 0xc0, !PT ;  /* 0x0000001f0cff7812 */ /* 0x000fe2000780c0ff */
[----:B------:R-:W-:Y:S01]  /*00e0*/  UMOV UR4, 0x400 ;  /* 0x0000040000047882 */ /* 0x000fe20000000000 */
[----:B------:R-:W-:Y:S01]  /*00f0*/  BSSY B0, `(.L_x_0) ;  /* 0x000001d000007945 */ /* 0x000fe20003800000 */
[----:B0-----:R-:W-:Y:S01]  /*0100*/  SHF.R.U32.HI R4, RZ, 0x5, R12 ;  /* 0x00000005ff047819 */ /* 0x001fe2000001160c */
[----:B-1----:R-:W-:Y:S01]  /*0110*/  ULEA UR4, UR5, UR4, 0x18 ;  /* 0x0000000405047291 */ /* 0x002fe2000f8ec0ff */
[----:B--2---:R-:W0:Y:S02]  /*0120*/  SHFL.DOWN PT, R3, R0, 0x10, 0x1f ;  /* 0x0a001f0000037f89 */ /* 0x004e2400000e0000 */
[----:B0-----:R-:W-:-:S05]  /*0130*/  FMNMX R6, R0, R3, !PT ;  /* 0x0000000300067209 */ /* 0x001fca0007800000 */
[----:B------:R-:W0:Y:S02]  /*0140*/  SHFL.DOWN PT, R3, R6, 0x8, 0x1f ;  /* 0x09001f0006037f89 */ /* 0x000e2400000e0000 */
[----:B0-----:R-:W-:Y:S01]  /*0150*/  FMNMX R7, R6, R3, !PT ;  /* 0x0000000306077209 */ /* 0x001fe20007800000 */
[----:B------:R-:W-:-:S04]  /*0160*/  IMAD.MOV.U32 R6, RZ, RZ, RZ ;  /* 0x000000ffff067224 */ /* 0x000fc800078e00ff */
[----:B------:R-:W0:Y:S02]  /*0170*/  SHFL.DOWN PT, R8, R7, 0x4, 0x1f ;  /* 0x08801f0007087f89 */ /* 0x000e2400000e0000 */
[----:B0-----:R-:W-:-:S05]  /*0180*/  FMNMX R8, R7, R8, !PT ;  /* 0x0000000807087209 */ /* 0x001fca0007800000 */
[----:B------:R-:W0:Y:S02]  /*0190*/  SHFL.DOWN PT, R3, R8, 0x2, 0x1f ;  /* 0x08401f0008037f89 */ /* 0x000e2400000e0000 */
[----:B0-----:R-:W-:Y:S01]  /*01a0*/  FMNMX R9, R8, R3, !PT ;  /* 0x0000000308097209 */ /* 0x001fe20007800000 */
[----:B------:R-:W-:-:S04]  /*01b0*/  VIADD R3, R11, 0x1f ;  /* 0x0000001f0b037836 */ /* 0x000fc80000000000 */
[----:B------:R-:W0:Y:S01]  /*01c0*/  SHFL.DOWN PT, R10, R9, 0x1, 0x1f ;  /* 0x08201f00090a7f89 */ /* 0x000e2200000e0000 */
[----:B------:R-:W-:-:S04]  /*01d0*/  SHF.R.U32.HI R3, RZ, 0x5, R3 ;  /* 0x00000005ff037819 */ /* 0x000fc80000011603 */
[-C--:B------:R-:W-:Y:S02]  /*01e0*/  ISETP.LT.U32.AND P0, PT, R4, R3.reuse, !P0 ;  /* 0x000000030400720c */ /* 0x080fe40004701070 */
[----:B------:R-:W-:Y:S02]  /*01f0*/  ISETP.GE.U32.AND P1, PT, R12, R3, PT ;  /* 0x000000030c00720c */ /* 0x000fe40003f26070 */
[----:B------:R-:W-:Y:S02]  /*0200*/  LEA R4, R4, UR4, 0x2 ;  /* 0x0000000404047c11 */ /* 0x000fe4000f8e10ff */
[----:B0-----:R-:W-:-:S05]  /*0210*/  FMNMX R10, R9, R10, !PT ;  /* 0x0000000a090a7209 */ /* 0x001fca0007800000 */
[----:B------:R-:W0:Y:S04]  /*0220*/  SHFL.IDX PT, R5, R10, RZ, 0x1f ;  /* 0x00001fff0a057589 */ /* 0x000e2800000e0000 */
[----:B0-----:R0:W-:Y:S01]  /*0230*/  @P0 STS [R4], R5 ;  /* 0x0000000504000388 */ /* 0x0011e20000000800 */
[----:B------:R-:W-:Y:S06]  /*0240*/  BAR.SYNC.DEFER_BLOCKING 0x0 ;  /* 0x0000000000007b1d */ /* 0x000fec0000010000 */
[----:B------:R-:W-:Y:S05]  /*0250*/  @P1 BRA `(.L_x_1) ;  /* 0x0000000000181947 */ /* 0x000fea0003800000 */
[----:B0-----:R-:W-:Y:S01]  /*0260*/  LEA R5, R12, UR4, 0x2 ;  /* 0x000000040c057c11 */ /* 0x001fe2000f8e10ff */
[----:B------:R-:W-:-:S05]  /*0270*/  UMOV UR5, 0xffffffff ;  /* 0xffffffff00057882 */ /* 0x000fca0000000000 */
[----:B------:R-:W0:Y:S01]  /*0280*/  LDS R5, [R5] ;  /* 0x0000000005057984 */ /* 0x000e220000000800 */
[----:B------:R-:W-:Y:S05]  /*0290*/  BRA.DIV UR5, `(.L_x_2) ;  /* 0x0000000a05307947 */ /* 0x000fea000b800000 */
[----:B0-----:R0:W1:Y:S02]  /*02a0*/  SHFL.DOWN PT, R6, R5, 0x10, 0x1f ;  /* 0x0a001f0005067f89 */ /* 0x00106400000e0000 */
.L_x_19:
[----:B-1----:R-:W-:-:S07]  /*02b0*/  FMNMX R6, R5, R6, !PT ;  /* 0x0000000605067209 */ /* 0x002fce0007800000 */
.L_x_1:
[----:B------:R-:W-:Y:S05]  /*02c0*/  BSYNC B0 ;  /* 0x0000000000007941 */ /* 0x000fea0003800000 */
.L_x_0:
[----:B------:R-:W-:Y:S05]  /*02d0*/  @P1 BRA `(.L_x_3) ;  /* 0x0000000000241947 */ /* 0x000fea0003800000 */
[----:B------:R-:W-:-:S03]  /*02e0*/  UMOV UR5, 0xffffffff ;  /* 0xffffffff00057882 */ /* 0x000fc60000000000 */
[----:B------:R-:W-:Y:S05]  /*02f0*/  BRA.DIV UR5, `(.L_x_4) ;  /* 0x0000000a053c7947 */ /* 0x000fea000b800000 */
[----:B0-----:R0:W1:Y:S02]  /*0300*/  SHFL.DOWN PT, R5, R6, 0x8, 0x1f ;  /* 0x09001f0006057f89 */ /* 0x00106400000e0000 */
.L_x_22:
[----:B01----:R-:W-:Y:S01]  /*0310*/  FMNMX R6, R6, R5, !PT ;  /* 0x0000000506067209 */ /* 0x003fe20007800000 */
[----:B------:R-:W-:Y:S06]  /*0320*/  @P1 BRA `(.L_x_5) ;  /* 0x0000000000241947 */ /* 0x000fec0003800000 */
[----:B------:R-:W-:-:S03]  /*0330*/  UMOV UR5, 0xffffffff ;  /* 0xffffffff00057882 */ /* 0x000fc60000000000 */
[----:B------:R-:W-:Y:S05]  /*0340*/  BRA.DIV UR5, `(.L_x_6) ;  /* 0x0000000a05507947 */ /* 0x000fea000b800000 */
[----:B------:R0:W1:Y:S02]  /*0350*/  SHFL.DOWN PT, R5, R6, 0x4, 0x1f ;  /* 0x08801f0006057f89 */ /* 0x00006400000e0000 */
.L_x_25:
[----:B01----:R-:W-:-:S07]  /*0360*/  FMNMX R6, R6, R5, !PT ;  /* 0x0000000506067209 */ /* 0x003fce0007800000 */
.L_x_3:
[----:B------:R-:W-:Y:S05]  /*0370*/  @P1 BRA `(.L_x_7) ;  /* 0x0000000000241947 */ /* 0x000fea0003800000 */
[----:B------:R-:W-:-:S03]  /*0380*/  UMOV UR5, 0xffffffff ;  /* 0xffffffff00057882 */ /* 0x000fc60000000000 */
[----:B------:R-:W-:Y:S05]  /*0390*/  BRA.DIV UR5, `(.L_x_8) ;  /* 0x0000000a05647947 */ /* 0x000fea000b800000 */
[----:B0-----:R0:W1:Y:S02]  /*03a0*/  SHFL.DOWN PT, R5, R6, 0x2, 0x1f ;  /* 0x08401f0006057f89 */ /* 0x00106400000e0000 */
.L_x_28:
[----:B01----:R-:W-:-:S07]  /*03b0*/  FMNMX R6, R6, R5, !PT ;  /* 0x0000000506067209 */ /* 0x003fce0007800000 */
.L_x_5:
[----:B------:R-:W-:Y:S05]  /*03c0*/  @P1 BRA `(.L_x_7) ;  /* 0x0000000000101947 */ /* 0x000fea0003800000 */
[----:B------:R-:W-:-:S03]  /*03d0*/  UMOV UR5, 0xffffffff ;  /* 0xffffffff00057882 */ /* 0x000fc60000000000 */
[----:B------:R-:W-:Y:S05]  /*03e0*/  BRA.DIV UR5, `(.L_x_9) ;  /* 0x0000000a05787947 */ /* 0x000fea000b800000 */
[----:B------:R0:W1:Y:S02]  /*03f0*/  SHFL.DOWN PT, R5, R6, 0x1, 0x1f ;  /* 0x08201f0006057f89 */ /* 0x00006400000e0000 */
.L_x_31:
[----:B01----:R-:W-:-:S07]  /*0400*/  FMNMX R6, R6, R5, !PT ;  /* 0x0000000506067209 */ /* 0x003fce0007800000 */
.L_x_7:
[----:B------:R-:W-:Y:S05]  /*0410*/  WARPSYNC.ALL ;  /* 0x0000000000007948 */ /* 0x000fea0003800000 */
[----:B0-----:R-:W0:Y:S01]  /*0420*/  SHFL.IDX PT, R5, R6, RZ, 0x1f ;  /* 0x00001fff06057589 */ /* 0x001e2200000e0000 */
[----:B------:R-:W-:Y:S02]  /*0430*/  HFMA2 R8, -RZ, RZ, 0.96630859375, -0.0022525787353515625 ;  /* 0x3bbb989dff087431 */ /* 0x000fe400000001ff */
[----:B------:R-:W-:Y:S01]  /*0440*/  IMAD.MOV.U32 R7, RZ, RZ, 0x437c0000 ;  /* 0x437c0000ff077424 */ /* 0x000fe200078e00ff */
[----:B------:R-:W-:Y:S01]  /*0450*/  LOP3.LUT R21, R3, 0xf, RZ, 0xc0, !PT ;  /* 0x0000000f03157812 */ /* 0x000fe200078ec0ff */
[----:B------:R-:W-:-:S02]  /*0460*/  IMAD.MOV.U32 R19, RZ, RZ, RZ ;  /* 0x000000ffff137224 */ /* 0x000fc400078e00ff */
[----:B------:R-:W-:Y:S01]  /*0470*/  IMAD.MOV.U32 R20, RZ, RZ, RZ ;  /* 0x000000ffff147224 */ /* 0x000fe200078e00ff */
[----:B------:R-:W-:Y:S01]  /*0480*/  ISETP.NE.AND P1, PT, R21, RZ, PT ;  /* 0x000000ff1500720c */ /* 0x000fe20003f25270 */
[----:B0-----:R-:W-:-:S04]  /*0490*/  FADD R5, R0, -R5 ;  /* 0x8000000500057221 */ /* 0x001fc80000000000 */
[----:B------:R-:W-:-:S04]  /*04a0*/  FFMA.SAT R0, R5, R8, 0.5 ;  /* 0x3f00000005007423 */ /* 0x000fc80000002008 */
[----:B------:R-:W-:-:S04]  /*04b0*/  FFMA.RM R0, R0, R7, 12582913 ;  /* 0x4b40000100007423 */ /* 0x000fc80000004007 */
[C---:B------:R-:W-:Y:S01]  /*04c0*/  FADD R8, R0.reuse, -12583039 ;  /* 0xcb40007f00087421 */ /* 0x040fe20000000000 */
[----:B------:R-:W-:-:S03]  /*04d0*/  IMAD.SHL.U32 R0, R0, 0x800000, RZ ;  /* 0x0080000000007824 */ /* 0x000fc600078e00ff */
[----:B------:R-:W-:-:S04]  /*04e0*/  FFMA R8, R5, 1.4426950216293334961, -R8 ;  /* 0x3fb8aa3b05087823 */ /* 0x000fc80000000808 */
[----:B------:R-:W-:-:S04]  /*04f0*/  FFMA R8, R5, 1.925963033500011079e-08, R8 ;  /* 0x32a5706005087823 */ /* 0x000fc80000000008 */
[----:B------:R0:W1:Y:S02]  /*0500*/  MUFU.EX2 R5, R8 ;  /* 0x0000000800057308 */ /* 0x0000640000000800 */
[----:B0-----:R-:W-:Y:S01]  /*0510*/  IADD3 R8, PT, PT, R3, -0x1, RZ ;  /* 0xffffffff03087810 */ /* 0x001fe20007ffe0ff */
[----:B-1----:R-:W-:-:S05]  /*0520*/  FMUL R0, R0, R5 ;  /* 0x0000000500007220 */ /* 0x002fca0000400000 */
[----:B------:R-:W0:Y:S02]  /*0530*/  SHFL.DOWN PT, R5, R0, 0x10, 0x1f ;  /* 0x0a001f0000057f89 */ /* 0x000e2400000e0000 */
[----:B0-----:R-:W-:-:S05]  /*0540*/  FADD R5, R0, R5 ;  /* 0x0000000500057221 */ /* 0x001fca0000000000 */
        /* <DEDUP_REMOVED lines=8> */
[----:B------:R0:W-:Y:S01]  /*05d0*/  @P0 STS [R4], R9 ;  /* 0x0000000904000388 */ /* 0x0001e20000000800 */
[----:B------:R-:W-:Y:S01]  /*05e0*/  BAR.SYNC.DEFER_BLOCKING 0x0 ;  /* 0x0000000000007b1d */ /* 0x000fe20000010000 */
[----:B------:R-:W-:-:S13]  /*05f0*/  ISETP.GE.U32.AND P0, PT, R8, 0xf, PT ;  /* 0x0000000f0800780c */ /* 0x000fda0003f06070 */
[----:B0-----:R-:W-:Y:S05]  /*0600*/  @!P0 BRA `(.L_x_10) ;  /* 0x0000000000748947 */ /* 0x001fea0003800000 */
[C---:B------:R-:W-:Y:S01]  /*0610*/  LOP3.LUT R22, R3.reuse, 0x7fffff0, RZ, 0xc0, !PT ;  /* 0x07fffff003167812 */ /* 0x040fe200078ec0ff */
[----:B------:R-:W-:Y:S01]  /*0620*/  UIADD3 UR5, UPT, UPT, UR4, 0x20, URZ ;  /* 0x0000002004057890 */ /* 0x000fe2000fffe0ff */
[----:B------:R-:W-:Y:S02]  /*0630*/  LOP3.LUT R20, R3, 0x70, RZ, 0xc0, !PT ;  /* 0x0000007003147812 */ /* 0x000fe400078ec0ff */
[----:B------:R-:W-:Y:S01]  /*0640*/  MOV R19, RZ ;  /* 0x000000ff00137202 */ /* 0x000fe20000000f00 */
[----:B------:R-:W-:-:S08]  /*0650*/  IMAD.MOV R22, RZ, RZ, -R22 ;  /* 0x000000ffff167224 */ /* 0x000fd000078e0a16 */
.L_x_11:
[----:B------:R-:W0:Y:S01]  /*0660*/  LDS.128 R4, [UR5+-0x20] ;  /* 0xffffe005ff047984 */ /* 0x000e220008000c00 */
[----:B------:R-:W-:-:S03]  /*0670*/  VIADD R22, R22, 0x10 ;  /* 0x0000001016167836 */ /* 0x000fc60000000000 */
[----:B------:R-:W1:Y:S02]  /*0680*/  LDS.128 R8, [UR5+-0x10] ;  /* 0xfffff005ff087984 */ /* 0x000e640008000c00 */
[----:B------:R-:W-:Y:S02]  /*0690*/  ISETP.NE.AND P0, PT, R22, RZ, PT ;  /* 0x000000ff1600720c */ /* 0x000fe40003f05270 */
[----:B------:R-:W2:Y:S01]  /*06a0*/  LDS.128 R12, [UR5] ;  /* 0x00000005ff0c7984 */ /* 0x000ea20008000c00 */
[----:B0-----:R-:W-:-:S03]  /*06b0*/  FADD R4, R4, R19 ;  /* 0x0000001304047221 */ /* 0x001fc60000000000 */
[----:B------:R-:W0:Y:S01]  /*06c0*/  LDS.128 R16, [UR5+0x10] ;  /* 0x00001005ff107984 */ /* 0x000e220008000c00 */
[----:B------:R-:W-:Y:S01]  /*06d0*/  UIADD3 UR5, UPT, UPT, UR5, 0x40, URZ ;  /* 0x0000004005057890 */ /* 0x000fe2000fffe0ff */
[----:B------:R-:W-:-:S04]  /*06e0*/  FADD R5, R4, R5 ;  /* 0x0000000504057221 */ /* 0x000fc80000000000 */
[----:B------:R-:W-:-:S04]  /*06f0*/  FADD R6, R5, R6 ;  /* 0x0000000605067221 */ /* 0x000fc80000000000 */
[----:B------:R-:W-:-:S04]  /*0700*/  FADD R7, R6, R7 ;  /* 0x0000000706077221 */ /* 0x000fc80000000000 */
[----:B-1----:R-:W-:-:S04]  /*0710*/  FADD R8, R7, R8 ;  /* 0x0000000807087221 */ /* 0x002fc80000000000 */
[----:B------:R-:W-:-:S04]  /*0720*/  FADD R9, R8, R9 ;  /* 0x0000000908097221 */ /* 0x000fc80000000000 */
[----:B------:R-:W-:-:S04]  /*0730*/  FADD R10, R9, R10 ;  /* 0x0000000a090a7221 */ /* 0x000fc80000000000 */
[----:B------:R-:W-:-:S04]  /*0740*/  FADD R11, R10, R11 ;  /* 0x0000000b0a0b7221 */ /* 0x000fc80000000000 */
[----:B--2---:R-:W-:-:S04]  /*0750*/  FADD R12, R11, R12 ;  /* 0x0000000c0b0c7221 */ /* 0x004fc80000000000 */
[----:B------:R-:W-:-:S04]  /*0760*/  FADD R13, R12, R13 ;  /* 0x0000000d0c0d7221 */ /* 0x000fc80000000000 */
[----:B------:R-:W-:-:S04]  /*0770*/  FADD R14, R13, R14 ;  /* 0x0000000e0d0e7221 */ /* 0x000fc80000000000 */
[----:B------:R-:W-:-:S04]  /*0780*/  FADD R15, R14, R15 ;  /* 0x0000000f0e0f7221 */ /* 0x000fc80000000000 */
[----:B0-----:R-:W-:-:S04]  /*0790*/  FADD R16, R15, R16 ;  /* 0x000000100f107221 */ /* 0x001fc80000000000 */
[----:B------:R-:W-:-:S04]  /*07a0*/  FADD R17, R16, R17 ;  /* 0x0000001110117221 */ /* 0x000fc80000000000 */
[----:B------:R-:W-:-:S04]  /*07b0*/  FADD R18, R17, R18 ;  /* 0x0000001211127221 */ /* 0x000fc80000000000 */
[----:B------:R-:W-:Y:S01]  /*07c0*/  FADD R19, R18, R19 ;  /* 0x0000001312137221 */ /* 0x000fe20000000000 */
[----:B------:R-:W-:Y:S06]  /*07d0*/  @P0 BRA `(.L_x_11) ;  /* 0xfffffffc00a00947 */ /* 0x000fec000383ffff */
.L_x_10:
[----:B------:R-:W-:Y:S05]  /*07e0*/  @!P1 BRA `(.L_x_12) ;  /* 0x0000000000949947 */ /* 0x000fea0003800000 */
[----:B------:R-:W-:Y:S02]  /*07f0*/  ISETP.GE.U32.AND P0, PT, R21, 0x8, PT ;  /* 0x000000081500780c */ /* 0x000fe40003f06070 */
[----:B------:R-:W-:-:S04]  /*0800*/  LOP3.LUT R13, R3, 0x7, RZ, 0xc0, !PT ;  /* 0x00000007030d7812 */ /* 0x000fc800078ec0ff */
[----:B------:R-:W-:-:S07]  /*0810*/  ISETP.NE.AND P1, PT, R13, RZ, PT ;  /* 0x000000ff0d00720c */ /* 0x000fce0003f25270 */
[----:B------:R-:W-:Y:S06]  /*0820*/  @!P0 BRA `(.L_x_13) ;  /* 0x0000000000308947 */ /* 0x000fec0003800000 */
[C---:B------:R-:W-:Y:S02]  /*0830*/  LEA R12, R20.reuse, UR4, 0x2 ;  /* 0x00000004140c7c11 */ /* 0x040fe4000f8e10ff */
[----:B------:R-:W-:-:S03]  /*0840*/  IADD3 R20, PT, PT, R20, 0x8, RZ ;  /* 0x0000000814147810 */ /* 0x000fc60007ffe0ff */
[----:B------:R-:W0:Y:S04]  /*0850*/  LDS.128 R4, [R12] ;  /* 0x000000000c047984 */ /* 0x000e280000000c00 */
[----:B------:R-:W1:Y:S01]  /*0860*/  LDS.128 R8, [R12+0x10] ;  /* 0x000010000c087984 */ /* 0x000e620000000c00 */
[----:B0-----:R-:W-:-:S04]  /*0870*/  FADD R4, R19, R4 ;  /* 0x0000000413047221 */ /* 0x001fc80000000000 */
[----:B------:R-:W-:-:S04]  /*0880*/  FADD R5, R4, R5 ;  /* 0x0000000504057221 */ /* 0x000fc80000000000 */
[----:B------:R-:W-:-:S04]  /*0890*/  FADD R6, R5, R6 ;  /* 0x0000000605067221 */ /* 0x000fc80000000000 */
[----:B------:R-:W-:-:S04]  /*08a0*/  FADD R7, R6, R7 ;  /* 0x0000000706077221 */ /* 0x000fc80000000000 */
[----:B-1----:R-:W-:-:S04]  /*08b0*/  FADD R8, R7, R8 ;  /* 0x0000000807087221 */ /* 0x002fc80000000000 */
[----:B------:R-:W-:-:S04]  /*08c0*/  FADD R9, R8, R9 ;  /* 0x0000000908097221 */ /* 0x000fc80000000000 */
[----:B------:R-:W-:-:S04]  /*08d0*/  FADD R10, R9, R10 ;  /* 0x0000000a090a7221 */ /* 0x000fc80000000000 */
[----:B------:R-:W-:-:S07]  /*08e0*/  FADD R19, R10, R11 ;  /* 0x0000000b0a137221 */ /* 0x000fce0000000000 */
.L_x_13:
[----:B------:R-:W-:Y:S05]  /*08f0*/  @!P1 BRA `(.L_x_12) ;  /* 0x0000000000509947 */ /* 0x000fea0003800000 */
[----:B------:R-:W-:Y:S02]  /*0900*/  ISETP.GE.U32.AND P0, PT, R13, 0x4, PT ;  /* 0x000000040d00780c */ /* 0x000fe40003f06070 */
[----:B------:R-:W-:-:S04]  /*0910*/  LOP3.LUT R3, R3, 0x3, RZ, 0xc0, !PT ;  /* 0x0000000303037812 */ /* 0x000fc800078ec0ff */
[----:B------:R-:W-:-:S07]  /*0920*/  ISETP.NE.AND P1, PT, R3, RZ, PT ;  /* 0x000000ff0300720c */ /* 0x000fce0003f25270 */
[----:B------:R-:W-:Y:S06]  /*0930*/  @!P0 BRA `(.L_x_14) ;  /* 0x00000000001c8947 */ /* 0x000fec0003800000 */
[C---:B------:R-:W-:Y:S01]  /*0940*/  LEA R4, R20.reuse, UR4, 0x2 ;  /* 0x0000000414047c11 */ /* 0x040fe2000f8e10ff */
[----:B------:R-:W-:-:S05]  /*0950*/  VIADD R20, R20, 0x4 ;  /* 0x0000000414147836 */ /* 0x000fca0000000000 */
[----:B------:R-:W0:Y:S02]  /*0960*/  LDS.128 R4, [R4] ;  /* 0x0000000004047984 */ /* 0x000e240000000c00 */
[----:B0-----:R-:W-:-:S04]  /*0970*/  FADD R8, R19, R4 ;  /* 0x0000000413087221 */ /* 0x001fc80000000000 */
[----:B------:R-:W-:-:S04]  /*0980*/  FADD R5, R8, R5 ;  /* 0x0000000508057221 */ /* 0x000fc80000000000 */
[----:B------:R-:W-:-:S04]  /*0990*/  FADD R6, R5, R6 ;  /* 0x0000000605067221 */ /* 0x000fc80000000000 */
[----:B------:R-:W-:-:S07]  /*09a0*/  FADD R19, R6, R7 ;  /* 0x0000000706137221 */ /* 0x000fce0000000000 */
.L_x_14:
[----:B------:R-:W-:Y:S05]  /*09b0*/  @!P1 BRA `(.L_x_12) ;  /* 0x0000000000209947 */ /* 0x000fea0003800000 */
[----:B------:R-:W-:Y:S01]  /*09c0*/  LEA R20, R20, UR4, 0x2 ;  /* 0x0000000414147c11 */ /* 0x000fe2000f8e10ff */
[----:B------:R-:W-:-:S07]  /*09d0*/  IMAD.MOV R3, RZ, RZ, -R3 ;  /* 0x000000ffff037224 */ /* 0x000fce00078e0a03 */
.L_x_15:
[----:B------:R0:W1:Y:S01]  /*09e0*/  LDS R4, [R20] ;  /* 0x0000000014047984 */ /* 0x0000620000000800 */
[----:B------:R-:W-:-:S04]  /*09f0*/  IADD3 R3, PT, PT, R3, 0x1, RZ ;  /* 0x0000000103037810 */ /* 0x000fc80007ffe0ff */
[----:B------:R-:W-:Y:S01]  /*0a00*/  ISETP.NE.AND P0, PT, R3, RZ, PT ;  /* 0x000000ff0300720c */ /* 0x000fe20003f05270 */
[----:B0-----:R-:W-:Y:S02]  /*0a10*/  VIADD R20, R20, 0x4 ;  /* 0x0000000414147836 */ /* 0x001fe40000000000 */
[----:B-1----:R-:W-:-:S10]  /*0a20*/  FADD R19, R4, R19 ;  /* 0x0000001304137221 */ /* 0x002fd40000000000 */
[----:B------:R-:W-:Y:S05]  /*0a30*/  @P0 BRA `(.L_x_15) ;  /* 0xfffffffc00e80947 */ /* 0x000fea000383ffff */
.L_x_12:
[----:B------:R-:W0:Y:S01]  /*0a40*/  MUFU.RCP R4, R19 ;  /* 0x0000001300047308 */ /* 0x000e220000001000 */
[----:B------:R-:W-:Y:S07]  /*0a50*/  BSSY.RECONVERGENT B0, `(.L_x_16) ;  /* 0x000000c000007945 */ /* 0x000fee0003800200 */
[----:B------:R-:W1:Y:S01]  /*0a60*/  FCHK P0, R0, R19 ;  /* 0x0000001300007302 */ /* 0x000e620000000000 */
[----:B0-----:R-:W-:-:S04]  /*0a70*/  FFMA R3, R4, -R19, 1 ;  /* 0x3f80000004037423 */ /* 0x001fc80000000813 */
[----:B------:R-:W-:-:S04]  /*0a80*/  FFMA R3, R4, R3, R4 ;  /* 0x0000000304037223 */ /* 0x000fc80000000004 */
[----:B------:R-:W-:-:S04]  /*0a90*/  FFMA R4, R0, R3, RZ ;  /* 0x0000000300047223 */ /* 0x000fc800000000ff */
[----:B------:R-:W-:-:S04]  /*0aa0*/  FFMA R5, R4, -R19, R0 ;  /* 0x8000001304057223 */ /* 0x000fc80000000000 */
[----:B------:R-:W-:Y:S01]  /*0ab0*/  FFMA R7, R3, R5, R4 ;  /* 0x0000000503077223 */ /* 0x000fe20000000004 */
[----:B-1----:R-:W-:Y:S06]  /*0ac0*/  @!P0 BRA `(.L_x_17) ;  /* 0x0000000000108947 */ /* 0x002fec0003800000 */
[----:B------:R-:W-:Y:S01]  /*0ad0*/  IMAD.MOV.U32 R3, RZ, RZ, R19 ;  /* 0x000000ffff037224 */ /* 0x000fe200078e0013 */
[----:B------:R-:W-:-:S07]  /*0ae0*/  MOV R4, 0xb00 ;  /* 0x00000b0000047802 */ /* 0x000fce0000000f00 */
[----:B------:R-:W-:Y:S05]  /*0af0*/  CALL.REL.NOINC `($__internal_0_$__cuda_sm3x_div_rn_noftz_f32_slowpath) ;  /* 0x0000000000dc7944 */ /* 0x000fea0003c00000 */
[----:B------:R-:W-:-:S07]  /*0b00*/  MOV R7, R0 ;  /* 0x0000000000077202 */ /* 0x000fce0000000f00 */
.L_x_17:
[----:B------:R-:W-:Y:S05]  /*0b10*/  BSYNC.RECONVERGENT B0 ;  /* 0x0000000000007941 */ /* 0x000fea0003800200 */
.L_x_16:
[----:B------:R-:W0:Y:S02]  /*0b20*/  LDC.64 R4, c[0x0][0x390] ;  /* 0x0000e400ff047b82 */ /* 0x000e240000000a00 */
[----:B0-----:R-:W-:-:S05]  /*0b30*/  IMAD.WIDE R2, R2, 0x4, R4 ;  /* 0x0000000402027825 */ /* 0x001fca00078e0204 */
[----:B------:R-:W-:Y:S01]  /*0b40*/  STG.E desc[UR6][R2.64], R7 ;  /* 0x0000000702007986 */ /* 0x000fe2000c101906 */
[----:B------:R-:W-:Y:S05]  /*0b50*/  EXIT ;  /* 0x000000000000794d */ /* 0x000fea0003800000 */
.L_x_2:
[----:B------:R-:W-:Y:S02]  /*0b60*/  HFMA2 R9, -RZ, RZ, 0, 1.847743988037109375e-06 ;  /* 0x0000001fff097431 */ /* 0x000fe400000001ff */
[----:B------:R-:W-:Y:S02]  /*0b70*/  IMAD.MOV.U32 R7, RZ, RZ, -0x1 ;  /* 0xffffffffff077424 */ /* 0x000fe400078e00ff */
[----:B0-----:R-:W-:Y:S02]  /*0b80*/  IMAD.MOV.U32 R6, RZ, RZ, R5 ;  /* 0x000000ffff067224 */ /* 0x001fe400078e0005 */
[----:B------:R-:W-:-:S07]  /*0b90*/  IMAD.MOV.U32 R8, RZ, RZ, 0x10 ;  /* 0x00000010ff087424 */ /* 0x000fce00078e00ff */
[----:B------:R-:W-:Y:S05]  /*0ba0*/  WARPSYNC.COLLECTIVE R7, `(.L_x_18) ;  /* 0x0000000007087348 */ /* 0x000fea0003c00000 */
[----:B------:R0:W1:Y:S02]  /*0bb0*/  SHFL.DOWN P2, R7, R6, R8, R9 ;  /* 0x0800000806077389 */ /* 0x0000640000040009 */
[----:B01----:R-:W-:Y:S05]  /*0bc0*/  ENDCOLLECTIVE ;  /* 0x000000000000791b */ /* 0x003fea0003800000 */
.L_x_18:
[----:B------:R-:W-:Y:S01]  /*0bd0*/  IMAD.MOV.U32 R6, RZ, RZ, R7 ;  /* 0x000000ffff067224 */ /* 0x000fe200078e0007 */
[----:B------:R-:W-:Y:S06]  /*0be0*/  BRA `(.L_x_19) ;  /* 0xfffffff400b07947 */ /* 0x000fec000383ffff */
.L_x_4:
[----:B------:R-:W-:Y:S01]  /*0bf0*/  BSSY B0, `(.L_x_20) ;  /* 0x0000007000007945 */ /* 0x000fe20003800000 */
[----:B------:R-:W-:Y:S01]  /*0c00*/  MOV R8, 0x8 ;  /* 0x0000000800087802 */ /* 0x000fe20000000f00 */
[----:B------:R-:W-:Y:S02]  /*0c10*/  IMAD.MOV.U32 R9, RZ, RZ, 0x1f ;  /* 0x0000001fff097424 */ /* 0x000fe400078e00ff */
[----:B------:R-:W-:-:S07]  /*0c20*/  IMAD.MOV.U32 R7, RZ, RZ, -0x1 ;  /* 0xffffffffff077424 */ /* 0x000fce00078e00ff */
[----:B0-----:R-:W-:Y:S05]  /*0c30*/  WARPSYNC.COLLECTIVE R7, `(.L_x_21) ;  /* 0x0000000007087348 */ /* 0x001fea0003c00000 */
[----:B------:R1:W2:Y:S02]  /*0c40*/  SHFL.DOWN P2, R7, R6, R8, R9 ;  /* 0x0800000806077389 */ /* 0x0002a40000040009 */
[----:B012---:R-:W-:Y:S05]  /*0c50*/  ENDCOLLECTIVE ;  /* 0x000000000000791b */ /* 0x007fea0003800000 */
.L_x_21:
[----:B------:R-:W-:Y:S05]  /*0c60*/  BSYNC B0 ;  /* 0x0000000000007941 */ /* 0x000fea0003800000 */
.L_x_20:
[----:B------:R-:W-:Y:S01]  /*0c70*/  MOV R5, R7 ;  /* 0x0000000700057202 */ /* 0x000fe20000000f00 */
[----:B------:R-:W-:Y:S06]  /*0c80*/  BRA `(.L_x_22) ;  /* 0xfffffff400a07947 */ /* 0x000fec000383ffff */
.L_x_6:
[----:B------:R-:W-:Y:S01]  /*0c90*/  BSSY B0, `(.L_x_23) ;  /* 0x0000007000007945 */ /* 0x000fe20003800000 */
[----:B------:R-:W-:Y:S01]  /*0ca0*/  IMAD.MOV.U32 R8, RZ, RZ, 0x4 ;  /* 0x00000004ff087424 */ /* 0x000fe200078e00ff */
[----:B------:R-:W-:Y:S01]  /*0cb0*/  MOV R7, 0xffffffff ;  /* 0xffffffff00077802 */ /* 0x000fe20000000f00 */
[----:B------:R-:W-:-:S07]  /*0cc0*/  IMAD.MOV.U32 R9, RZ, RZ, 0x1f ;  /* 0x0000001fff097424 */ /* 0x000fce00078e00ff */
[----:B------:R-:W-:Y:S05]  /*0cd0*/  WARPSYNC.COLLECTIVE R7, `(.L_x_24) ;  /* 0x0000000007087348 */ /* 0x000fea0003c00000 */
[----:B------:R0:W1:Y:S02]  /*0ce0*/  SHFL.DOWN P2, R7, R6, R8, R9 ;  /* 0x0800000806077389 */ /* 0x0000640000040009 */
[----:B01----:R-:W-:Y:S05]  /*0cf0*/  ENDCOLLECTIVE ;  /* 0x000000000000791b */ /* 0x003fea0003800000 */
.L_x_24:
[----:B------:R-:W-:Y:S05]  /*0d00*/  BSYNC B0 ;  /* 0x0000000000007941 */ /* 0x000fea0003800000 */
.L_x_23:
[----:B------:R-:W-:Y:S01]  /*0d10*/  IMAD.MOV.U32 R5, RZ, RZ, R7 ;  /* 0x000000ffff057224 */ /* 0x000fe200078e0007 */
[----:B------:R-:W-:Y:S06]  /*0d20*/  BRA `(.L_x_25) ;  /* 0xfffffff4008c7947 */ /* 0x000fec000383ffff */
.L_x_8:
[----:B------:R-:W-:Y:S01]  /*0d30*/  HFMA2 R9, -RZ, RZ, 0, 1.847743988037109375e-06 ;  /* 0x0000001fff097431 */ /* 0x000fe200000001ff */
[----:B------:R-:W-:Y:S01]  /*0d40*/  BSSY B0, `(.L_x_26) ;  /* 0x0000006000007945 */ /* 0x000fe20003800000 */
[----:B------:R-:W-:Y:S02]  /*0d50*/  IMAD.MOV.U32 R8, RZ, RZ, 0x2 ;  /* 0x00000002ff087424 */ /* 0x000fe400078e00ff */
[----:B------:R-:W-:-:S07]  /*0d60*/  IMAD.MOV.U32 R7, RZ, RZ, -0x1 ;  /* 0xffffffffff077424 */ /* 0x000fce00078e00ff */
[----:B0-----:R-:W-:Y:S05]  /*0d70*/  WARPSYNC.COLLECTIVE R7, `(.L_x_27) ;  /* 0x0000000007087348 */ /* 0x001fea0003c00000 */
[----:B------:R1:W2:Y:S02]  /*0d80*/  SHFL.DOWN P2, R7, R6, R8, R9 ;  /* 0x0800000806077389 */ /* 0x0002a40000040009 */
[----:B012---:R-:W-:Y:S05]  /*0d90*/  ENDCOLLECTIVE ;  /* 0x000000000000791b */ /* 0x007fea0003800000 */
.L_x_27:
[----:B------:R-:W-:Y:S05]  /*0da0*/  BSYNC B0 ;  /* 0x0000000000007941 */ /* 0x000fea0003800000 */
.L_x_26:
[----:B------:R-:W-:Y:S01]  /*0db0*/  IMAD.MOV.U32 R5, RZ, RZ, R7 ;  /* 0x000000ffff057224 */ /* 0x000fe200078e0007 */
[----:B------:R-:W-:Y:S06]  /*0dc0*/  BRA `(.L_x_28) ;  /* 0xfffffff400787947 */ /* 0x000fec000383ffff */
.L_x_9:
[----:B------:R-:W-:Y:S01]  /*0dd0*/  BSSY B0, `(.L_x_29) ;  /* 0x0000007000007945 */ /* 0x000fe20003800000 */
[----:B------:R-:W-:Y:S01]  /*0de0*/  MOV R8, 0x1 ;  /* 0x0000000100087802 */ /* 0x000fe20000000f00 */
[----:B------:R-:W-:Y:S02]  /*0df0*/  IMAD.MOV.U32 R9, RZ, RZ, 0x1f ;  /* 0x0000001fff097424 */ /* 0x000fe400078e00ff */
[----:B------:R-:W-:-:S07]  /*0e00*/  IMAD.MOV.U32 R7, RZ, RZ, -0x1 ;  /* 0xffffffffff077424 */ /* 0x000fce00078e00ff */
[----:B------:R-:W-:Y:S05]  /*0e10*/  WARPSYNC.COLLECTIVE R7, `(.L_x_30) ;  /* 0x0000000007087348 */ /* 0x000fea0003c00000 */
[----:B------:R0:W1:Y:S02]  /*0e20*/  SHFL.DOWN P2, R7, R6, R8, R9 ;  /* 0x0800000806077389 */ /* 0x0000640000040009 */
[----:B01----:R-:W-:Y:S05]  /*0e30*/  ENDCOLLECTIVE ;  /* 0x000000000000791b */ /* 0x003fea0003800000 */
.L_x_30:
[----:B------:R-:W-:Y:S05]  /*0e40*/  BSYNC B0 ;  /* 0x0000000000007941 */ /* 0x000fea0003800000 */
.L_x_29:
[----:B------:R-:W-:Y:S01]  /*0e50*/  MOV R5, R7 ;  /* 0x0000000700057202 */ /* 0x000fe20000000f00 */
[----:B------:R-:W-:Y:S06]  /*0e60*/  BRA `(.L_x_31) ;  /* 0xfffffff400647947 */ /* 0x000fec000383ffff */
        .weak           $__internal_0_$__cuda_sm3x_div_rn_noftz_f32_slowpath
        .type           $__internal_0_$__cuda_sm3x_div_rn_noftz_f32_slowpath,@function
        .size           $__internal_0_$__cuda_sm3x_div_rn_noftz_f32_slowpath,(.L_x_44 - $__internal_0_$__cuda_sm3x_div_rn_noftz_f32_slowpath)
$__internal_0_$__cuda_sm3x_div_rn_noftz_f32_slowpath:
[----:B------:R-:W-:Y:S01]  /*0e70*/  SHF.R.U32.HI R6, RZ, 0x17, R3 ;  /* 0x00000017ff067819 */ /* 0x000fe20000011603 */
[----:B------:R-:W-:Y:S01]  /*0e80*/  BSSY.RECONVERGENT B1, `(.L_x_32) ;  /* 0x0000063000017945 */ /* 0x000fe20003800200 */
[----:B------:R-:W-:Y:S02]  /*0e90*/  SHF.R.U32.HI R5, RZ, 0x17, R0 ;  /* 0x00000017ff057819 */ /* 0x000fe40000011600 */
[----:B------:R-:W-:Y:S02]  /*0ea0*/  LOP3.LUT R11, R6, 0xff, RZ, 0xc0, !PT ;  /* 0x000000ff060b7812 */ /* 0x000fe400078ec0ff */
[----:B------:R-:W-:Y:S02]  /*0eb0*/  LOP3.LUT R8, R5, 0xff, RZ, 0xc0, !PT ;  /* 0x000000ff05087812 */ /* 0x000fe400078ec0ff */
[----:B------:R-:W-:Y:S01]  /*0ec0*/  MOV R5, R0 ;  /* 0x0000000000057202 */ /* 0x000fe20000000f00 */
[----:B------:R-:W-:Y:S02]  /*0ed0*/  VIADD R9, R11, 0xffffffff ;  /* 0xffffffff0b097836 */ /* 0x000fe40000000000 */
[----:B------:R-:W-:-:S03]  /*0ee0*/  VIADD R7, R8, 0xffffffff ;  /* 0xffffffff08077836 */ /* 0x000fc60000000000 */
[----:B------:R-:W-:-:S04]  /*0ef0*/  ISETP.GT.U32.AND P0, PT, R9, 0xfd, PT ;  /* 0x000000fd0900780c */ /* 0x000fc80003f04070 */
[----:B------:R-:W-:-:S13]  /*0f00*/  ISETP.GT.U32.OR P0, PT, R7, 0xfd, P0 ;  /* 0x000000fd0700780c */ /* 0x000fda0000704470 */
[----:B------:R-:W-:Y:S01]  /*0f10*/  @!P0 IMAD.MOV.U32 R6, RZ, RZ, RZ ;  /* 0x000000ffff068224 */ /* 0x000fe200078e00ff */
[----:B------:R-:W-:Y:S06]  /*0f20*/  @!P0 BRA `(.L_x_33) ;  /* 0x00000000005c8947 */ /* 0x000fec0003800000 */
[----:B------:R-:W-:Y:S02]  /*0f30*/  FSETP.GTU.FTZ.AND P1, PT, |R3|, +INF , PT ;  /* 0x7f8000000300780b */ /* 0x000fe40003f3c200 */
[----:B------:R-:W-:-:S04]  /*0f40*/  FSETP.GTU.FTZ.AND P0, PT, |R0|, +INF , PT ;  /* 0x7f8000000000780b */ /* 0x000fc80003f1c200 */
[----:B------:R-:W-:-:S13]  /*0f50*/  PLOP3.LUT P0, PT, P0, P1, PT, 0xf8, 0x8f ;  /* 0x00000000008f781c */ /* 0x000fda0000703f70 */
[----:B------:R-:W-:Y:S05]  /*0f60*/  @P0 BRA `(.L_x_34) ;  /* 0x00000004004c0947 */ /* 0x000fea0003800000 */
[----:B------:R-:W-:-:S13]  /*0f70*/  LOP3.LUT P0, RZ, R3, 0x7fffffff, R5, 0xc8, !PT ;  /* 0x7fffffff03ff7812 */ /* 0x000fda000780c805 */
[----:B------:R-:W-:Y:S05]  /*0f80*/  @!P0 BRA `(.L_x_35) ;  /* 0x00000004003c8947 */ /* 0x000fea0003800000 */
[C---:B------:R-:W-:Y:S02]  /*0f90*/  FSETP.NEU.FTZ.AND P2, PT, |R0|.reuse, +INF , PT ;  /* 0x7f8000000000780b */ /* 0x040fe40003f5d200 */
[----:B------:R-:W-:Y:S02]  /*0fa0*/  FSETP.NEU.FTZ.AND P1, PT, |R3|, +INF , PT ;  /* 0x7f8000000300780b */ /* 0x000fe40003f3d200 */
[----:B------:R-:W-:-:S11]  /*0fb0*/  FSETP.NEU.FTZ.AND P0, PT, |R0|, +INF , PT ;  /* 0x7f8000000000780b */ /* 0x000fd60003f1d200 */
[----:B------:R-:W-:Y:S05]  /*0fc0*/  @!P1 BRA !P2, `(.L_x_35) ;  /* 0x00000004002c9947 */ /* 0x000fea0005000000 */
[----:B------:R-:W-:-:S04]  /*0fd0*/  LOP3.LUT P2, RZ, R5, 0x7fffffff, RZ, 0xc0, !PT ;  /* 0x7fffffff05ff7812 */ /* 0x000fc8000784c0ff */
[----:B------:R-:W-:-:S13]  /*0fe0*/  PLOP3.LUT P1, PT, P1, P2, PT, 0x2f, 0xf2 ;  /* 0x0000000000f2781c */ /* 0x000fda0000f24577 */
[----:B------:R-:W-:Y:S05]  /*0ff0*/  @P1 BRA `(.L_x_36) ;  /* 0x0000000400181947 */ /* 0x000fea0003800000 */
[----:B------:R-:W-:-:S04]  /*1000*/  LOP3.LUT P1, RZ, R3, 0x7fffffff, RZ, 0xc0, !PT ;  /* 0x7fffffff03ff7812 */ /* 0x000fc8000782c0ff */
[----:B------:R-:W-:-:S13]  /*1010*/  PLOP3.LUT P0, PT, P0, P1, PT, 0x2f, 0xf2 ;  /* 0x0000000000f2781c */ /* 0x000fda0000702577 */
[----:B------:R-:W-:Y:S05]  /*1020*/  @P0 BRA `(.L_x_37) ;  /* 0x0000000400000947 */ /* 0x000fea0003800000 */
[----:B------:R-:W-:Y:S02]  /*1030*/  ISETP.GE.AND P0, PT, R7, RZ, PT ;  /* 0x000000ff0700720c */ /* 0x000fe40003f06270 */
[----:B------:R-:W-:-:S11]  /*1040*/  ISETP.GE.AND P1, PT, R9, RZ, PT ;  /* 0x000000ff0900720c */ /* 0x000fd60003f26270 */
[----:B------:R-:W-:Y:S01]  /*1050*/  @P0 IMAD.MOV.U32 R6, RZ, RZ, RZ ;  /* 0x000000ffff060224 */ /* 0x000fe200078e00ff */
[----:B------:R-:W-:Y:S01]  /*1060*/  @!P0 MOV R6, 0xffffffc0 ;  /* 0xffffffc000068802 */ /* 0x000fe20000000f00 */
[----:B------:R-:W-:Y:S01]  /*1070*/  @!P0 FFMA R5, R0, 1.84467440737095516160e+19, RZ ;  /* 0x5f80000000058823 */ /* 0x000fe200000000ff */
[----:B------:R-:W-:-:S03]  /*1080*/  @!P1 FFMA R3, R3, 1.84467440737095516160e+19, RZ ;  /* 0x5f80000003039823 */ /* 0x000fc600000000ff */
[----:B------:R-:W-:-:S07]  /*1090*/  @!P1 VIADD R6, R6, 0x40 ;  /* 0x0000004006069836 */ /* 0x000fce0000000000 */
.L_x_33:
[----:B------:R-:W-:Y:S01]  /*10a0*/  LEA R0, R11, 0xc0800000, 0x17 ;  /* 0xc08000000b007811 */ /* 0x000fe200078eb8ff */
[----:B------:R-:W-:Y:S01]  /*10b0*/  BSSY.RECONVERGENT B2, `(.L_x_38) ;  /* 0x0000036000027945 */ /* 0x000fe20003800200 */
[----:B------:R-:W-:-:S03]  /*10c0*/  IADD3 R8, PT, PT, R8, -0x7f, RZ ;  /* 0xffffff8108087810 */ /* 0x000fc60007ffe0ff */
[----:B------:R-:W-:Y:S02]  /*10d0*/  IMAD.IADD R3, R3, 0x1, -R0 ;  /* 0x0000000103037824 */ /* 0x000fe400078e0a00 */
[----:B------:R-:W-:Y:S02]  /*10e0*/  IMAD R0, R8, -0x800000, R5 ;  /* 0xff80000008007824 */ /* 0x000fe400078e0205 */
[----:B------:R-:W0:Y:S01]  /*10f0*/  MUFU.RCP R7, R3 ;  /* 0x0000000300077308 */ /* 0x000e220000001000 */
[----:B------:R-:W-:-:S04]  /*1100*/  FADD.FTZ R9, -R3, -RZ ;  /* 0x800000ff03097221 */ /* 0x000fc80000010100 */
[----:B0-----:R-:W-:-:S04]  /*1110*/  FFMA R10, R7, R9, 1 ;  /* 0x3f800000070a7423 */ /* 0x001fc80000000009 */
[----:B------:R-:W-:-:S04]  /*1120*/  FFMA R12, R7, R10, R7 ;  /* 0x0000000a070c7223 */ /* 0x000fc80000000007 */
[----:B------:R-:W-:-:S04]  /*1130*/  FFMA R5, R0, R12, RZ ;  /* 0x0000000c00057223 */ /* 0x000fc800000000ff */
[----:B------:R-:W-:-:S04]  /*1140*/  FFMA R10, R9, R5, R0 ;  /* 0x00000005090a7223 */ /* 0x000fc80000000000 */
[----:B------:R-:W-:Y:S01]  /*1150*/  FFMA R7, R12, R10, R5 ;  /* 0x0000000a0c077223 */ /* 0x000fe20000000005 */
[----:B------:R-:W-:-:S03]  /*1160*/  IADD3 R5, PT, PT, R8, 0x7f, -R11 ;  /* 0x0000007f08057810 */ /* 0x000fc60007ffe80b */
[----:B------:R-:W-:Y:S02]  /*1170*/  FFMA R10, R9, R7, R0 ;  /* 0x00000007090a7223 */ /* 0x000fe40000000000 */
[----:B------:R-:W-:Y:S02]  /*1180*/  IMAD.IADD R5, R5, 0x1, R6 ;  /* 0x0000000105057824 */ /* 0x000fe400078e0206 */
[----:B------:R-:W-:-:S05]  /*1190*/  FFMA R0, R12, R10, R7 ;  /* 0x0000000a0c007223 */ /* 0x000fca0000000007 */
[----:B------:R-:W-:-:S04]  /*11a0*/  SHF.R.U32.HI R3, RZ, 0x17, R0 ;  /* 0x00000017ff037819 */ /* 0x000fc80000011600 */
[----:B------:R-:W-:-:S04]  /*11b0*/  LOP3.LUT R3, R3, 0xff, RZ, 0xc0, !PT ;  /* 0x000000ff03037812 */ /* 0x000fc800078ec0ff */
[----:B------:R-:W-:-:S05]  /*11c0*/  IADD3 R9, PT, PT, R3, R5, RZ ;  /* 0x0000000503097210 */ /* 0x000fca0007ffe0ff */
[----:B------:R-:W-:-:S05]  /*11d0*/  VIADD R3, R9, 0xffffffff ;  /* 0xffffffff09037836 */ /* 0x000fca0000000000 */
[----:B------:R-:W-:-:S13]  /*11e0*/  ISETP.GE.U32.AND P0, PT, R3, 0xfe, PT ;  /* 0x000000fe0300780c */ /* 0x000fda0003f06070 */
[----:B------:R-:W-:Y:S05]  /*11f0*/  @!P0 BRA `(.L_x_39) ;  /* 0x0000000000808947 */ /* 0x000fea0003800000 */
[----:B------:R-:W-:-:S13]  /*1200*/  ISETP.GT.AND P0, PT, R9, 0xfe, PT ;  /* 0x000000fe0900780c */ /* 0x000fda0003f04270 */
[----:B------:R-:W-:Y:S05]  /*1210*/  @P0 BRA `(.L_x_40) ;  /* 0x00000000006c0947 */ /* 0x000fea0003800000 */
[----:B------:R-:W-:-:S13]  /*1220*/  ISETP.GE.AND P0, PT, R9, 0x1, PT ;  /* 0x000000010900780c */ /* 0x000fda0003f06270 */
[----:B------:R-:W-:Y:S05]  /*1230*/  @P0 BRA `(.L_x_41) ;  /* 0x0000000000740947 */ /* 0x000fea0003800000 */
[----:B------:R-:W-:Y:S02]  /*1240*/  ISETP.GE.AND P0, PT, R9, -0x18, PT ;  /* 0xffffffe80900780c */ /* 0x000fe40003f06270 */
[----:B------:R-:W-:-:S11]  /*1250*/  LOP3.LUT R0, R0, 0x80000000, RZ, 0xc0, !PT ;  /* 0x8000000000007812 */ /* 0x000fd600078ec0ff */
[----:B------:R-:W-:Y:S05]  /*1260*/  @!P0 BRA `(.L_x_41) ;  /* 0x0000000000688947 */ /* 0x000fea0003800000 */
[CCC-:B------:R-:W-:Y:S01]  /*1270*/  FFMA.RZ R3, R12.reuse, R10.reuse, R7.reuse ;  /* 0x0000000a0c037223 */ /* 0x1c0fe2000000c007 */
[C---:B------:R-:W-:Y:S01]  /*1280*/  IADD3 R8, PT, PT, R9.reuse, 0x20, RZ ;  /* 0x0000002009087810 */ /* 0x040fe20007ffe0ff */
[CCC-:B------:R-:W-:Y:S01]  /*1290*/  FFMA.RM R6, R12.reuse, R10.reuse, R7.reuse ;  /* 0x0000000a0c067223 */ /* 0x1c0fe20000004007 */
[----:B------:R-:W-:Y:S02]  /*12a0*/  ISETP.NE.AND P2, PT, R9, RZ, PT ;  /* 0x000000ff0900720c */ /* 0x000fe40003f45270 */
[----:B------:R-:W-:Y:S01]  /*12b0*/  LOP3.LUT R5, R3, 0x7fffff, RZ, 0xc0, !PT ;  /* 0x007fffff03057812 */ /* 0x000fe200078ec0ff */
[----:B------:R-:W-:Y:S01]  /*12c0*/  FFMA.RP R3, R12, R10, R7 ;  /* 0x0000000a0c037223 */ /* 0x000fe20000008007 */
[----:B------:R-:W-:Y:S01]  /*12d0*/  IMAD.MOV R7, RZ, RZ, -R9 ;  /* 0x000000ffff077224 */ /* 0x000fe200078e0a09 */
[----:B------:R-:W-:Y:S02]  /*12e0*/  ISETP.NE.AND P1, PT, R9, RZ, PT ;  /* 0x000000ff0900720c */ /* 0x000fe40003f25270 */
[----:B------:R-:W-:-:S02]  /*12f0*/  LOP3.LUT R5, R5, 0x800000, RZ, 0xfc, !PT ;  /* 0x0080000005057812 */ /* 0x000fc400078efcff */
[----:B------:R-:W-:Y:S02]  /*1300*/  FSETP.NEU.FTZ.AND P0, PT, R3, R6, PT ;  /* 0x000000060300720b */ /* 0x000fe40003f1d000 */
[----:B------:R-:W-:Y:S02]  /*1310*/  SHF.L.U32 R8, R5, R8, RZ ;  /* 0x0000000805087219 */ /* 0x000fe400000006ff */
[----:B------:R-:W-:Y:S02]  /*1320*/  SEL R6, R7, RZ, P2 ;  /* 0x000000ff07067207 */ /* 0x000fe40001000000 */
[----:B------:R-:W-:Y:S02]  /*1330*/  ISETP.NE.AND P1, PT, R8, RZ, P1 ;  /* 0x000000ff0800720c */ /* 0x000fe40000f25270 */
[----:B------:R-:W-:Y:S02]  /*1340*/  SHF.R.U32.HI R6, RZ, R6, R5 ;  /* 0x00000006ff067219 */ /* 0x000fe40000011605 */
[----:B------:R-:W-:-:S02]  /*1350*/  PLOP3.LUT P0, PT, P0, P1, PT, 0xf8, 0x8f ;  /* 0x00000000008f781c */ /* 0x000fc40000703f70 */
[----:B------:R-:W-:Y:S02]  /*1360*/  SHF.R.U32.HI R8, RZ, 0x1, R6 ;  /* 0x00000001ff087819 */ /* 0x000fe40000011606 */
[----:B------:R-:W-:-:S04]  /*1370*/  SEL R3, RZ, 0x1, !P0 ;  /* 0x00000001ff037807 */ /* 0x000fc80004000000 */
[----:B------:R-:W-:-:S04]  /*1380*/  LOP3.LUT R3, R3, 0x1, R8, 0xf8, !PT ;  /* 0x0000000103037812 */ /* 0x000fc800078ef808 */
[----:B------:R-:W-:-:S04]  /*1390*/  LOP3.LUT R3, R3, R6, RZ, 0xc0, !PT ;  /* 0x0000000603037212 */ /* 0x000fc800078ec0ff */
[----:B------:R-:W-:-:S04]  /*13a0*/  IADD3 R3, PT, PT, R8, R3, RZ ;  /* 0x0000000308037210 */ /* 0x000fc80007ffe0ff */
[----:B------:R-:W-:Y:S01]  /*13b0*/  LOP3.LUT R0, R3, R0, RZ, 0xfc, !PT ;  /* 0x0000000003007212 */ /* 0x000fe200078efcff */
[----:B------:R-:W-:Y:S06]  /*13c0*/  BRA `(.L_x_41) ;  /* 0x0000000000107947 */ /* 0x000fec0003800000 */
.L_x_40:
[----:B------:R-:W-:-:S04]  /*13d0*/  LOP3.LUT R0, R0, 0x80000000, RZ, 0xc0, !PT ;  /* 0x8000000000007812 */ /* 0x000fc800078ec0ff */
[----:B------:R-:W-:Y:S01]  /*13e0*/  LOP3.LUT R0, R0, 0x7f800000, RZ, 0xfc, !PT ;  /* 0x7f80000000007812 */ /* 0x000fe200078efcff */
[----:B------:R-:W-:Y:S06]  /*13f0*/  BRA `(.L_x_41) ;  /* 0x0000000000047947 */ /* 0x000fec0003800000 */
.L_x_39:
[----:B------:R-:W-:-:S07]  /*1400*/  IMAD R0, R5, 0x800000, R0 ;  /* 0x0080000005007824 */ /* 0x000fce00078e0200 */
.L_x_41:
[----:B------:R-:W-:Y:S05]  /*1410*/  BSYNC.RECONVERGENT B2 ;  /* 0x0000000000027941 */ /* 0x000fea0003800200 */
.L_x_38:
[----:B------:R-:W-:Y:S05]  /*1420*/  BRA `(.L_x_42) ;  /* 0x0000000000207947 */ /* 0x000fea0003800000 */
.L_x_37:
[----:B------:R-:W-:-:S04]  /*1430*/  LOP3.LUT R0, R3, 0x80000000, R5, 0x48, !PT ;  /* 0x8000000003007812 */ /* 0x000fc800078e4805 */
[----:B------:R-:W-:Y:S01]  /*1440*/  LOP3.LUT R0, R0, 0x7f800000, RZ, 0xfc, !PT ;  /* 0x7f80000000007812 */ /* 0x000fe200078efcff */
[----:B------:R-:W-:Y:S06]  /*1450*/  BRA `(.L_x_42) ;  /* 0x0000000000147947 */ /* 0x000fec0003800000 */
.L_x_36:
[----:B------:R-:W-:Y:S01]  /*1460*/  LOP3.LUT R0, R3, 0x80000000, R5, 0x48, !PT ;  /* 0x8000000003007812 */ /* 0x000fe200078e4805 */
[----:B------:R-:W-:Y:S06]  /*1470*/  BRA `(.L_x_42) ;  /* 0x00000000000c7947 */ /* 0x000fec0003800000 */
.L_x_35:
[----:B------:R-:W0:Y:S01]  /*1480*/  MUFU.RSQ R0, -QNAN ;  /* 0xffc0000000007908 */ /* 0x000e220000001400 */
[----:B------:R-:W-:Y:S05]  /*1490*/  BRA `(.L_x_42) ;  /* 0x0000000000047947 */ /* 0x000fea0003800000 */
.L_x_34:
[----:B------:R-:W-:-:S07]  /*14a0*/  FADD.FTZ R0, R0, R3 ;  /* 0x0000000300007221 */ /* 0x000fce0000010000 */
.L_x_42:
[----:B------:R-:W-:Y:S05]  /*14b0*/  BSYNC.RECONVERGENT B1 ;  /* 0x0000000000017941 */ /* 0x000fea0003800200 */
.L_x_32:
[----:B------:R-:W-:-:S04]  /*14c0*/  HFMA2 R5, -RZ, RZ, 0, 0 ;  /* 0x00000000ff057431 */ /* 0x000fc800000001ff */
[----:B0-----:R-:W-:Y:S05]  /*14d0*/  RET.REL.NODEC R4 `(_Z13softmaxKernelPfiS_) ;  /* 0xffffffe804c87950 */ /* 0x001fea0003c3ffff */
.L_x_43:
[----:B------:R-:W-:-:S00]  /*14e0*/  BRA `(.L_x_43) ;  /* 0xfffffffc00fc7947 */ /* 0x000fc0000383ffff */
[----:B------:R-:W-:-:S00]  /*14f0*/  NOP ;  /* 0x0000000000007918 */ /* 0x000fc00000000000 */
        /* <DEDUP_REMOVED lines=8> */
.L_x_44:


//--------------------- .nv.shared._Z13softmaxKernelPfiS_ --------------------------
	.section	.nv.shared._Z13softmaxKernelPfiS_,"aw",@nobits
	.sectionflags	@""
	.align	4
.nv.shared._Z13softmaxKernelPfiS_:
	.zero		1152


//--------------------- .nv.shared.reserved.0     --------------------------
	.section	.nv.shared.reserved.0,"aw",@nobits
	.weak		__nv_reservedSMEM_offset_0_alias
	.size		__nv_reservedSMEM_offset_0_alias, 0, 64
	.other		__nv_reservedSMEM_offset_0_alias,@"STO_CUDA_RESERVED_SHARED STV_DEFAULT"
__nv_reservedSMEM_offset_0_alias:
	.zero		0
	.zero		64


//--------------------- .nv.constant0._Z13softmaxKernelPfiS_ --------------------------
	.section	.nv.constant0._Z13softmaxKernelPfiS_,"a",@progbits
	.sectionflags	@""
	.align	4
.nv.constant0._Z13softmaxKernelPfiS_:
	.zero		920


//--------------------- SYMBOLS --------------------------

	.type		.nv.reservedSmem.offset0,@object
	.size		.nv.reservedSmem.offset0,0x4
	.type		.nv.reservedSmem.cap,@object
	.size		.nv.reservedSmem.cap,0x4
